//
// Generated by NVIDIA NVVM Compiler
//
// Compiler Build ID: CL-36424714
// Cuda compilation tools, release 13.0, V13.0.88
// Based on NVVM 20.0.0
//

.version 9.0
.target sm_100
.address_size 64

	// .globl	_Z17findUniqueNumbersPKiPiS1_
.global .align 1 .b8 _ZN34_INTERNAL_f4bb1b62_4_k_cu_3aa1d84a4cuda3std3__45__cpo5beginE[1];
.global .align 1 .b8 _ZN34_INTERNAL_f4bb1b62_4_k_cu_3aa1d84a4cuda3std3__45__cpo3endE[1];
.global .align 1 .b8 _ZN34_INTERNAL_f4bb1b62_4_k_cu_3aa1d84a4cuda3std3__45__cpo6cbeginE[1];
.global .align 1 .b8 _ZN34_INTERNAL_f4bb1b62_4_k_cu_3aa1d84a4cuda3std3__45__cpo4cendE[1];
.global .align 1 .b8 _ZN34_INTERNAL_f4bb1b62_4_k_cu_3aa1d84a4cuda3std3__45__cpo6rbeginE[1];
.global .align 1 .b8 _ZN34_INTERNAL_f4bb1b62_4_k_cu_3aa1d84a4cuda3std3__45__cpo4rendE[1];
.global .align 1 .b8 _ZN34_INTERNAL_f4bb1b62_4_k_cu_3aa1d84a4cuda3std3__45__cpo7crbeginE[1];
.global .align 1 .b8 _ZN34_INTERNAL_f4bb1b62_4_k_cu_3aa1d84a4cuda3std3__45__cpo5crendE[1];
.global .align 1 .b8 _ZN34_INTERNAL_f4bb1b62_4_k_cu_3aa1d84a4cuda3std3__436_GLOBAL__N__f4bb1b62_4_k_cu_3aa1d84a6ignoreE[1];
.global .align 1 .b8 _ZN34_INTERNAL_f4bb1b62_4_k_cu_3aa1d84a4cuda3std3__419piecewise_constructE[1];
.global .align 1 .b8 _ZN34_INTERNAL_f4bb1b62_4_k_cu_3aa1d84a4cuda3std3__48in_placeE[1];
.global .align 1 .b8 _ZN34_INTERNAL_f4bb1b62_4_k_cu_3aa1d84a4cuda3std3__420unreachable_sentinelE[1];
.global .align 1 .b8 _ZN34_INTERNAL_f4bb1b62_4_k_cu_3aa1d84a4cuda3std3__47nulloptE[1];
.global .align 1 .b8 _ZN34_INTERNAL_f4bb1b62_4_k_cu_3aa1d84a4cuda3std3__48unexpectE[1];
.global .align 1 .b8 _ZN34_INTERNAL_f4bb1b62_4_k_cu_3aa1d84a4cuda3std6ranges3__45__cpo4swapE[1];
.global .align 1 .b8 _ZN34_INTERNAL_f4bb1b62_4_k_cu_3aa1d84a4cuda3std6ranges3__45__cpo9iter_moveE[1];
.global .align 1 .b8 _ZN34_INTERNAL_f4bb1b62_4_k_cu_3aa1d84a4cuda3std6ranges3__45__cpo5beginE[1];
.global .align 1 .b8 _ZN34_INTERNAL_f4bb1b62_4_k_cu_3aa1d84a4cuda3std6ranges3__45__cpo3endE[1];
.global .align 1 .b8 _ZN34_INTERNAL_f4bb1b62_4_k_cu_3aa1d84a4cuda3std6ranges3__45__cpo6cbeginE[1];
.global .align 1 .b8 _ZN34_INTERNAL_f4bb1b62_4_k_cu_3aa1d84a4cuda3std6ranges3__45__cpo4cendE[1];
.global .align 1 .b8 _ZN34_INTERNAL_f4bb1b62_4_k_cu_3aa1d84a4cuda3std6ranges3__45__cpo7advanceE[1];
.global .align 1 .b8 _ZN34_INTERNAL_f4bb1b62_4_k_cu_3aa1d84a4cuda3std6ranges3__45__cpo9iter_swapE[1];
.global .align 1 .b8 _ZN34_INTERNAL_f4bb1b62_4_k_cu_3aa1d84a4cuda3std6ranges3__45__cpo4nextE[1];
.global .align 1 .b8 _ZN34_INTERNAL_f4bb1b62_4_k_cu_3aa1d84a4cuda3std6ranges3__45__cpo4prevE[1];
.global .align 1 .b8 _ZN34_INTERNAL_f4bb1b62_4_k_cu_3aa1d84a4cuda3std6ranges3__45__cpo4dataE[1];
.global .align 1 .b8 _ZN34_INTERNAL_f4bb1b62_4_k_cu_3aa1d84a4cuda3std6ranges3__45__cpo5cdataE[1];
.global .align 1 .b8 _ZN34_INTERNAL_f4bb1b62_4_k_cu_3aa1d84a4cuda3std6ranges3__45__cpo4sizeE[1];
.global .align 1 .b8 _ZN34_INTERNAL_f4bb1b62_4_k_cu_3aa1d84a4cuda3std6ranges3__45__cpo5ssizeE[1];
.global .align 1 .b8 _ZN34_INTERNAL_f4bb1b62_4_k_cu_3aa1d84a4cuda3std6ranges3__45__cpo8distanceE[1];
.global .align 1 .b8 _ZN34_INTERNAL_f4bb1b62_4_k_cu_3aa1d84a6thrust24THRUST_300001_SM_1000_NS8cuda_cub3parE[1];
.global .align 1 .b8 _ZN34_INTERNAL_f4bb1b62_4_k_cu_3aa1d84a6thrust24THRUST_300001_SM_1000_NS8cuda_cub10par_nosyncE[1];
.global .align 1 .b8 _ZN34_INTERNAL_f4bb1b62_4_k_cu_3aa1d84a6thrust24THRUST_300001_SM_1000_NS6system6detail10sequential3seqE[1];
.global .align 1 .b8 _ZN34_INTERNAL_f4bb1b62_4_k_cu_3aa1d84a6thrust24THRUST_300001_SM_1000_NS6system3cpp3parE[1];
.global .align 1 .b8 _ZN34_INTERNAL_f4bb1b62_4_k_cu_3aa1d84a6thrust24THRUST_300001_SM_1000_NS12placeholders2_1E[1];
.global .align 1 .b8 _ZN34_INTERNAL_f4bb1b62_4_k_cu_3aa1d84a6thrust24THRUST_300001_SM_1000_NS12placeholders2_2E[1];
.global .align 1 .b8 _ZN34_INTERNAL_f4bb1b62_4_k_cu_3aa1d84a6thrust24THRUST_300001_SM_1000_NS12placeholders2_3E[1];
.global .align 1 .b8 _ZN34_INTERNAL_f4bb1b62_4_k_cu_3aa1d84a6thrust24THRUST_300001_SM_1000_NS12placeholders2_4E[1];
.global .align 1 .b8 _ZN34_INTERNAL_f4bb1b62_4_k_cu_3aa1d84a6thrust24THRUST_300001_SM_1000_NS12placeholders2_5E[1];
.global .align 1 .b8 _ZN34_INTERNAL_f4bb1b62_4_k_cu_3aa1d84a6thrust24THRUST_300001_SM_1000_NS12placeholders2_6E[1];
.global .align 1 .b8 _ZN34_INTERNAL_f4bb1b62_4_k_cu_3aa1d84a6thrust24THRUST_300001_SM_1000_NS12placeholders2_7E[1];
.global .align 1 .b8 _ZN34_INTERNAL_f4bb1b62_4_k_cu_3aa1d84a6thrust24THRUST_300001_SM_1000_NS12placeholders2_8E[1];
.global .align 1 .b8 _ZN34_INTERNAL_f4bb1b62_4_k_cu_3aa1d84a6thrust24THRUST_300001_SM_1000_NS12placeholders2_9E[1];
.global .align 1 .b8 _ZN34_INTERNAL_f4bb1b62_4_k_cu_3aa1d84a6thrust24THRUST_300001_SM_1000_NS12placeholders3_10E[1];
.global .align 1 .b8 _ZN34_INTERNAL_f4bb1b62_4_k_cu_3aa1d84a6thrust24THRUST_300001_SM_1000_NS3seqE[1];
.global .align 1 .b8 _ZN34_INTERNAL_f4bb1b62_4_k_cu_3aa1d84a6thrust24THRUST_300001_SM_1000_NS6deviceE[1];
.extern .shared .align 16 .b8 sharedSet[];

.visible .entry _Z17findUniqueNumbersPKiPiS1_(
	.param .u64 .ptr .align 1 _Z17findUniqueNumbersPKiPiS1__param_0,
	.param .u64 .ptr .align 1 _Z17findUniqueNumbersPKiPiS1__param_1,
	.param .u64 .ptr .align 1 _Z17findUniqueNumbersPKiPiS1__param_2
)
{
	.reg .pred 	%p<17>;
	.reg .b32 	%r<33>;
	.reg .b64 	%rd<15>;

	ld.param.u64 	%rd6, [_Z17findUniqueNumbersPKiPiS1__param_0];
	ld.param.u64 	%rd5, [_Z17findUniqueNumbersPKiPiS1__param_1];
	ld.param.u64 	%rd7, [_Z17findUniqueNumbersPKiPiS1__param_2];
	cvta.to.global.u64 	%rd1, %rd6;
	cvta.to.global.u64 	%rd8, %rd7;
	mov.u32 	%r1, %ctaid.x;
	mov.u32 	%r2, %ntid.x;
	mov.u32 	%r3, %tid.x;
	mad.lo.s32 	%r31, %r1, %r2, %r3;
	setp.gt.s32 	%p5, %r31, 9999999;
	mul.wide.u32 	%rd9, %r1, 4;
	add.s64 	%rd2, %rd8, %rd9;
	@%p5 bra 	$L__BB0_6;
	mov.u32 	%r12, %nctaid.x;
	mul.lo.s32 	%r5, %r12, %r2;
$L__BB0_2:
	mul.wide.s32 	%rd10, %r31, 4;
	add.s64 	%rd3, %rd1, %rd10;
	ld.global.u32 	%r7, [%rd3];
	setp.lt.s32 	%p7, %r31, 1;
	mov.pred 	%p16, 0;
	@%p7 bra 	$L__BB0_4;
	add.s32 	%r13, %r31, -1;
	mul.wide.u32 	%rd11, %r13, 4;
	add.s64 	%rd12, %rd1, %rd11;
	ld.global.u32 	%r14, [%rd12];
	setp.eq.s32 	%p16, %r7, %r14;
	setp.eq.s32 	%p8, %r31, 9999999;
	@%p8 bra 	$L__BB0_5;
$L__BB0_4:
	ld.global.u32 	%r15, [%rd3+4];
	setp.eq.s32 	%p9, %r7, %r15;
	or.pred  	%p16, %p16, %p9;
$L__BB0_5:
	not.pred 	%p10, %p16;
	selp.u32 	%r17, 1, 0, %p10;
	atom.global.add.u32 	%r18, [%rd2], %r17;
	selp.b32 	%r19, 10000, %r18, %p16;
	shl.b32 	%r20, %r19, 2;
	mov.u32 	%r21, sharedSet;
	add.s32 	%r22, %r21, %r20;
	st.shared.u32 	[%r22], %r7;
	add.s32 	%r31, %r31, %r5;
	setp.lt.s32 	%p11, %r31, 10000000;
	@%p11 bra 	$L__BB0_2;
$L__BB0_6:
	bar.sync 	0;
	setp.ne.s32 	%p12, %r3, 0;
	@%p12 bra 	$L__BB0_10;
	ld.global.u32 	%r23, [%rd2];
	setp.lt.s32 	%p13, %r23, 1;
	@%p13 bra 	$L__BB0_10;
	mul.lo.s32 	%r9, %r1, 10000;
	cvta.to.global.u64 	%rd4, %rd5;
	mov.b32 	%r32, 0;
	mov.u32 	%r26, sharedSet;
$L__BB0_9:
	shl.b32 	%r25, %r32, 2;
	add.s32 	%r27, %r26, %r25;
	ld.shared.u32 	%r28, [%r27];
	add.s32 	%r29, %r32, %r9;
	mul.wide.u32 	%rd13, %r29, 4;
	add.s64 	%rd14, %rd4, %rd13;
	st.global.u32 	[%rd14], %r28;
	add.s32 	%r32, %r32, 1;
	ld.global.u32 	%r30, [%rd2];
	setp.lt.s32 	%p14, %r32, %r30;
	@%p14 bra 	$L__BB0_9;
$L__BB0_10:
	ret;

}
	// .globl	_ZN3cub18CUB_300001_SM_10006detail11EmptyKernelIvEEvv
.visible .entry _ZN3cub18CUB_300001_SM_10006detail11EmptyKernelIvEEvv()
{


	ret;

}


// ===== COMPILED SASS (sm_100) =====

	.target	sm_100

	.elftype	@"ET_EXEC"


//--------------------- .note.nv.tkinfo           --------------------------
	.section	.note.nv.tkinfo,"",@"SHT_NOTE"
	.sectionflags	@"SHF_NOTE_NV_TKINFO"
	.tkinfo
        /*0018*/ 	.word	0x00000002
        /*0030*/ 	.string	""
        /*0030*/ 	.string	"ptxas"
        /*0030*/ 	.string	"Cuda compilation tools, release 13.0, V13.0.88"
        /*0030*/ 	.string	"Build cuda_13.0.r13.0/compiler.36424714_0"
        /*0030*/ 	.string	"-arch sm_100 -m 64 "



//--------------------- .note.nv.cuinfo           --------------------------
	.section	.note.nv.cuinfo,"",@"SHT_NOTE"
	.sectionflags	@"SHF_NOTE_NV_CUINFO"
        /*0018*/ 	.short	0x0002
        /*001a*/ 	.short	0x0064
        /*001c*/ 	.short	0x0082
	.zero		2


//--------------------- .nv.info                  --------------------------
	.section	.nv.info,"",@"SHT_CUDA_INFO"
	.align	4


	//----- nvinfo : EIATTR_REGCOUNT
	.align		4
        /*0000*/ 	.byte	0x04, 0x2f
        /*0002*/ 	.short	(.L_46 - .L_45)
	.align		4
.L_45:
        /*0004*/ 	.word	index@(_Z17findUniqueNumbersPKiPiS1_)
        /*0008*/ 	.word	0x00000012


	//----- nvinfo : EIATTR_FRAME_SIZE
	.align		4
.L_46:
        /*000c*/ 	.byte	0x04, 0x11
        /*000e*/ 	.short	(.L_48 - .L_47)
	.align		4
.L_47:
        /*0010*/ 	.word	index@(_Z17findUniqueNumbersPKiPiS1_)
        /*0014*/ 	.word	0x00000000


	//----- nvinfo : EIATTR_REGCOUNT
	.align		4
.L_48:
        /*0018*/ 	.byte	0x04, 0x2f
        /*001a*/ 	.short	(.L_50 - .L_49)
	.align		4
.L_49:
        /*001c*/ 	.word	index@(_ZN3cub18CUB_300001_SM_10006detail11EmptyKernelIvEEvv)
        /*0020*/ 	.word	0x00000004


	//----- nvinfo : EIATTR_FRAME_SIZE
	.align		4
.L_50:
        /*0024*/ 	.byte	0x04, 0x11
        /*0026*/ 	.short	(.L_52 - .L_51)
	.align		4
.L_51:
        /*0028*/ 	.word	index@(_ZN3cub18CUB_300001_SM_10006detail11EmptyKernelIvEEvv)
        /*002c*/ 	.word	0x00000000


	//----- nvinfo : EIATTR_MIN_STACK_SIZE
	.align		4
.L_52:
        /*0030*/ 	.byte	0x04, 0x12
        /*0032*/ 	.short	(.L_54 - .L_53)
	.align		4
.L_53:
        /*0034*/ 	.word	index@(_ZN3cub18CUB_300001_SM_10006detail11EmptyKernelIvEEvv)
        /*0038*/ 	.word	0x00000000


	//----- nvinfo : EIATTR_MIN_STACK_SIZE
	.align		4
.L_54:
        /*003c*/ 	.byte	0x04, 0x12
        /*003e*/ 	.short	(.L_56 - .L_55)
	.align		4
.L_55:
        /*0040*/ 	.word	index@(_Z17findUniqueNumbersPKiPiS1_)
        /*0044*/ 	.word	0x00000000
.L_56:


//--------------------- .nv.compat                --------------------------
	.section	.nv.compat,"",@"SHT_CUDA_COMPAT_INFO"
	.align	4
        /*0000*/ 	.byte	0x02, 0x09, 0x00, 0x00, 0x02, 0x02, 0x01, 0x00, 0x02, 0x05, 0x05, 0x00, 0x03, 0x07, 0x01, 0x01
        /*0010*/ 	.byte	0x02, 0x03, 0x00, 0x00, 0x02, 0x06, 0x01, 0x00, 0x04, 0x0b, 0x08, 0x00, 0x09, 0x00, 0x00, 0x00
        /*0020*/ 	.byte	0x00, 0x00, 0x00, 0x00


//--------------------- .nv.info._ZN3cub18CUB_300001_SM_10006detail11EmptyKernelIvEEvv --------------------------
	.section	.nv.info._ZN3cub18CUB_300001_SM_10006detail11EmptyKernelIvEEvv,"",@"SHT_CUDA_INFO"
	.sectionflags	@""
	.align	4


	//----- nvinfo : EIATTR_CUDA_API_VERSION
	.align		4
        /*0000*/ 	.byte	0x04, 0x37
        /*0002*/ 	.short	(.L_58 - .L_57)
.L_57:
        /*0004*/ 	.word	0x00000082


	//----- nvinfo : EIATTR_SPARSE_MMA_MASK
	.align		4
.L_58:
        /*0008*/ 	.byte	0x03, 0x50
        /*000a*/ 	.short	0x0000


	//----- nvinfo : EIATTR_MAXREG_COUNT
	.align		4
        /*000c*/ 	.byte	0x03, 0x1b
        /*000e*/ 	.short	0x00ff


	//----- nvinfo : EIATTR_MERCURY_ISA_VERSION
	.align		4
        /*0010*/ 	.byte	0x03, 0x5f
        /*0012*/ 	.short	0x0101


	//----- nvinfo : EIATTR_VRC_CTA_INIT_COUNT
	.align		4
        /*0014*/ 	.byte	0x02, 0x4a
	.zero		1
	.zero		1


	//----- nvinfo : EIATTR_EXIT_INSTR_OFFSETS
	.align		4
        /*0018*/ 	.byte	0x04, 0x1c
        /*001a*/ 	.short	(.L_60 - .L_59)


	//   ....[0]....
.L_59:
        /*001c*/ 	.word	0x00000010


	//----- nvinfo : EIATTR_SW_WAR
	.align		4
.L_60:
        /*0020*/ 	.byte	0x04, 0x36
        /*0022*/ 	.short	(.L_62 - .L_61)
.L_61:
        /*0024*/ 	.word	0x00000008
.L_62:


//--------------------- .nv.info._Z17findUniqueNumbersPKiPiS1_ --------------------------
	.section	.nv.info._Z17findUniqueNumbersPKiPiS1_,"",@"SHT_CUDA_INFO"
	.sectionflags	@""
	.align	4


	//----- nvinfo : EIATTR_CUDA_API_VERSION
	.align		4
        /*0000*/ 	.byte	0x04, 0x37
        /*0002*/ 	.short	(.L_64 - .L_63)
.L_63:
        /*0004*/ 	.word	0x00000082


	//----- nvinfo : EIATTR_KPARAM_INFO
	.align		4
.L_64:
        /*0008*/ 	.byte	0x04, 0x17
        /*000a*/ 	.short	(.L_66 - .L_65)
.L_65:
        /*000c*/ 	.word	0x00000000
        /*0010*/ 	.short	0x0002
        /*0012*/ 	.short	0x0010
        /*0014*/ 	.byte	0x00, 0xf5, 0x21, 0x00


	//----- nvinfo : EIATTR_KPARAM_INFO
	.align		4
.L_66:
        /*0018*/ 	.byte	0x04, 0x17
        /*001a*/ 	.short	(.L_68 - .L_67)
.L_67:
        /*001c*/ 	.word	0x00000000
        /*0020*/ 	.short	0x0001
        /*0022*/ 	.short	0x0008
        /*0024*/ 	.byte	0x00, 0xf5, 0x21, 0x00


	//----- nvinfo : EIATTR_KPARAM_INFO
	.align		4
.L_68:
        /*0028*/ 	.byte	0x04, 0x17
        /*002a*/ 	.short	(.L_70 - .L_69)
.L_69:
        /*002c*/ 	.word	0x00000000
        /*0030*/ 	.short	0x0000
        /*0032*/ 	.short	0x0000
        /*0034*/ 	.byte	0x00, 0xf5, 0x21, 0x00


	//----- nvinfo : EIATTR_SPARSE_MMA_MASK
	.align		4
.L_70:
        /*0038*/ 	.byte	0x03, 0x50
        /*003a*/ 	.short	0x0000


	//----- nvinfo : EIATTR_MAXREG_COUNT
	.align		4
        /*003c*/ 	.byte	0x03, 0x1b
        /*003e*/ 	.short	0x00ff


	//----- nvinfo : EIATTR_NUM_BARRIERS
	.align		4
        /*0040*/ 	.byte	0x02, 0x4c
        /*0042*/ 	.byte	0x01
	.zero		1


	//----- nvinfo : EIATTR_MERCURY_ISA_VERSION
	.align		4
        /*0044*/ 	.byte	0x03, 0x5f
        /*0046*/ 	.short	0x0101


	//----- nvinfo : EIATTR_INT_WARP_WIDE_INSTR_OFFSETS
	.align		4
        /*0048*/ 	.byte	0x04, 0x31
        /*004a*/ 	.short	(.L_72 - .L_71)


	//   ....[0]....
.L_71:
        /*004c*/ 	.word	0x00000230


	//   ....[1]....
        /*0050*/ 	.word	0x00000280


	//   ....[2]....
        /*0054*/ 	.word	0x000002c0


	//   ....[3]....
        /*0058*/ 	.word	0x000002f0


	//   ....[4]....
        /*005c*/ 	.word	0x00000310


	//   ....[5]....
        /*0060*/ 	.word	0x00000330


	//   ....[6]....
        /*0064*/ 	.word	0x00000360


	//   ....[7]....
        /*0068*/ 	.word	0x00000370


	//----- nvinfo : EIATTR_VRC_CTA_INIT_COUNT
	.align		4
.L_72:
        /*006c*/ 	.byte	0x02, 0x4a
	.zero		1
	.zero		1


	//----- nvinfo : EIATTR_EXIT_INSTR_OFFSETS
	.align		4
        /*0070*/ 	.byte	0x04, 0x1c
        /*0072*/ 	.short	(.L_74 - .L_73)


	//   ....[0]....
.L_73:
        /*0074*/ 	.word	0x00000430


	//   ....[1]....
        /*0078*/ 	.word	0x00000460


	//   ....[2]....
        /*007c*/ 	.word	0x00000550


	//----- nvinfo : EIATTR_CRS_STACK_SIZE
	.align		4
.L_74:
        /*0080*/ 	.byte	0x04, 0x1e
        /*0082*/ 	.short	(.L_76 - .L_75)
.L_75:
        /*0084*/ 	.word	0x00000000


	//----- nvinfo : EIATTR_CBANK_PARAM_SIZE
	.align		4
.L_76:
        /*0088*/ 	.byte	0x03, 0x19
        /*008a*/ 	.short	0x0018


	//----- nvinfo : EIATTR_PARAM_CBANK
	.align		4
        /*008c*/ 	.byte	0x04, 0x0a
        /*008e*/ 	.short	(.L_78 - .L_77)
	.align		4
.L_77:
        /*0090*/ 	.word	index@(.nv.constant0._Z17findUniqueNumbersPKiPiS1_)
        /*0094*/ 	.short	0x0380
        /*0096*/ 	.short	0x0018


	//----- nvinfo : EIATTR_SW_WAR
	.align		4
.L_78:
        /*0098*/ 	.byte	0x04, 0x36
        /*009a*/ 	.short	(.L_80 - .L_79)
.L_79:
        /*009c*/ 	.word	0x00000008
.L_80:


//--------------------- .nv.callgraph             --------------------------
	.section	.nv.callgraph,"",@"SHT_CUDA_CALLGRAPH"
	.align	4
	.sectionentsize	8
	.align		4
        /*0000*/ 	.word	0x00000000
	.align		4
        /*0004*/ 	.word	0xffffffff
	.align		4
        /*0008*/ 	.word	0x00000000
	.align		4
        /*000c*/ 	.word	0xfffffffe
	.align		4
        /*0010*/ 	.word	0x00000000
	.align		4
        /*0014*/ 	.word	0xfffffffd
	.align		4
        /*0018*/ 	.word	0x00000000
	.align		4
        /*001c*/ 	.word	0xfffffffc


//--------------------- .nv.constant4             --------------------------
	.section	.nv.constant4,"a",@progbits
	.align	8
	.align		8
.nv.constant4:
        /*0000*/ 	.dword	_ZN34_INTERNAL_f4bb1b62_4_k_cu_3aa1d84a4cuda3std3__45__cpo5beginE
	.align		8
        /*0008*/ 	.dword	_ZN34_INTERNAL_f4bb1b62_4_k_cu_3aa1d84a4cuda3std3__45__cpo3endE
	.align		8
        /*0010*/ 	.dword	_ZN34_INTERNAL_f4bb1b62_4_k_cu_3aa1d84a4cuda3std3__45__cpo6cbeginE
	.align		8
        /*0018*/ 	.dword	_ZN34_INTERNAL_f4bb1b62_4_k_cu_3aa1d84a4cuda3std3__45__cpo4cendE
	.align		8
        /*0020*/ 	.dword	_ZN34_INTERNAL_f4bb1b62_4_k_cu_3aa1d84a4cuda3std3__45__cpo6rbeginE
	.align		8
        /*0028*/ 	.dword	_ZN34_INTERNAL_f4bb1b62_4_k_cu_3aa1d84a4cuda3std3__45__cpo4rendE
	.align		8
        /*0030*/ 	.dword	_ZN34_INTERNAL_f4bb1b62_4_k_cu_3aa1d84a4cuda3std3__45__cpo7crbeginE
	.align		8
        /*0038*/ 	.dword	_ZN34_INTERNAL_f4bb1b62_4_k_cu_3aa1d84a4cuda3std3__45__cpo5crendE
	.align		8
        /*0040*/ 	.dword	_ZN34_INTERNAL_f4bb1b62_4_k_cu_3aa1d84a4cuda3std3__436_GLOBAL__N__f4bb1b62_4_k_cu_3aa1d84a6ignoreE
	.align		8
        /*0048*/ 	.dword	_ZN34_INTERNAL_f4bb1b62_4_k_cu_3aa1d84a4cuda3std3__419piecewise_constructE
	.align		8
        /*0050*/ 	.dword	_ZN34_INTERNAL_f4bb1b62_4_k_cu_3aa1d84a4cuda3std3__48in_placeE
	.align		8
        /*0058*/ 	.dword	_ZN34_INTERNAL_f4bb1b62_4_k_cu_3aa1d84a4cuda3std3__420unreachable_sentinelE
	.align		8
        /*0060*/ 	.dword	_ZN34_INTERNAL_f4bb1b62_4_k_cu_3aa1d84a4cuda3std3__47nulloptE
	.align		8
        /*0068*/ 	.dword	_ZN34_INTERNAL_f4bb1b62_4_k_cu_3aa1d84a4cuda3std3__48unexpectE
	.align		8
        /*0070*/ 	.dword	_ZN34_INTERNAL_f4bb1b62_4_k_cu_3aa1d84a4cuda3std6ranges3__45__cpo4swapE
	.align		8
        /*0078*/ 	.dword	_ZN34_INTERNAL_f4bb1b62_4_k_cu_3aa1d84a4cuda3std6ranges3__45__cpo9iter_moveE
	.align		8
        /*0080*/ 	.dword	_ZN34_INTERNAL_f4bb1b62_4_k_cu_3aa1d84a4cuda3std6ranges3__45__cpo5beginE
	.align		8
        /*0088*/ 	.dword	_ZN34_INTERNAL_f4bb1b62_4_k_cu_3aa1d84a4cuda3std6ranges3__45__cpo3endE
	.align		8
        /*0090*/ 	.dword	_ZN34_INTERNAL_f4bb1b62_4_k_cu_3aa1d84a4cuda3std6ranges3__45__cpo6cbeginE
	.align		8
        /*0098*/ 	.dword	_ZN34_INTERNAL_f4bb1b62_4_k_cu_3aa1d84a4cuda3std6ranges3__45__cpo4cendE
	.align		8
        /*00a0*/ 	.dword	_ZN34_INTERNAL_f4bb1b62_4_k_cu_3aa1d84a4cuda3std6ranges3__45__cpo7advanceE
	.align		8
        /*00a8*/ 	.dword	_ZN34_INTERNAL_f4bb1b62_4_k_cu_3aa1d84a4cuda3std6ranges3__45__cpo9iter_swapE
	.align		8
        /*00b0*/ 	.dword	_ZN34_INTERNAL_f4bb1b62_4_k_cu_3aa1d84a4cuda3std6ranges3__45__cpo4nextE
	.align		8
        /*00b8*/ 	.dword	_ZN34_INTERNAL_f4bb1b62_4_k_cu_3aa1d84a4cuda3std6ranges3__45__cpo4prevE
	.align		8
        /*00c0*/ 	.dword	_ZN34_INTERNAL_f4bb1b62_4_k_cu_3aa1d84a4cuda3std6ranges3__45__cpo4dataE
	.align		8
        /*00c8*/ 	.dword	_ZN34_INTERNAL_f4bb1b62_4_k_cu_3aa1d84a4cuda3std6ranges3__45__cpo5cdataE
	.align		8
        /*00d0*/ 	.dword	_ZN34_INTERNAL_f4bb1b62_4_k_cu_3aa1d84a4cuda3std6ranges3__45__cpo4sizeE
	.align		8
        /*00d8*/ 	.dword	_ZN34_INTERNAL_f4bb1b62_4_k_cu_3aa1d84a4cuda3std6ranges3__45__cpo5ssizeE
	.align		8
        /*00e0*/ 	.dword	_ZN34_INTERNAL_f4bb1b62_4_k_cu_3aa1d84a4cuda3std6ranges3__45__cpo8distanceE
	.align		8
        /*00e8*/ 	.dword	_ZN34_INTERNAL_f4bb1b62_4_k_cu_3aa1d84a6thrust24THRUST_300001_SM_1000_NS8cuda_cub3parE
	.align		8
        /*00f0*/ 	.dword	_ZN34_INTERNAL_f4bb1b62_4_k_cu_3aa1d84a6thrust24THRUST_300001_SM_1000_NS8cuda_cub10par_nosyncE
	.align		8
        /*00f8*/ 	.dword	_ZN34_INTERNAL_f4bb1b62_4_k_cu_3aa1d84a6thrust24THRUST_300001_SM_1000_NS6system6detail10sequential3seqE
	.align		8
        /*0100*/ 	.dword	_ZN34_INTERNAL_f4bb1b62_4_k_cu_3aa1d84a6thrust24THRUST_300001_SM_1000_NS6system3cpp3parE
	.align		8
        /*0108*/ 	.dword	_ZN34_INTERNAL_f4bb1b62_4_k_cu_3aa1d84a6thrust24THRUST_300001_SM_1000_NS12placeholders2_1E
	.align		8
        /*0110*/ 	.dword	_ZN34_INTERNAL_f4bb1b62_4_k_cu_3aa1d84a6thrust24THRUST_300001_SM_1000_NS12placeholders2_2E
	.align		8
        /*0118*/ 	.dword	_ZN34_INTERNAL_f4bb1b62_4_k_cu_3aa1d84a6thrust24THRUST_300001_SM_1000_NS12placeholders2_3E
	.align		8
        /*0120*/ 	.dword	_ZN34_INTERNAL_f4bb1b62_4_k_cu_3aa1d84a6thrust24THRUST_300001_SM_1000_NS12placeholders2_4E
	.align		8
        /*0128*/ 	.dword	_ZN34_INTERNAL_f4bb1b62_4_k_cu_3aa1d84a6thrust24THRUST_300001_SM_1000_NS12placeholders2_5E
	.align		8
        /*0130*/ 	.dword	_ZN34_INTERNAL_f4bb1b62_4_k_cu_3aa1d84a6thrust24THRUST_300001_SM_1000_NS12placeholders2_6E
	.align		8
        /*0138*/ 	.dword	_ZN34_INTERNAL_f4bb1b62_4_k_cu_3aa1d84a6thrust24THRUST_300001_SM_1000_NS12placeholders2_7E
	.align		8
        /*0140*/ 	.dword	_ZN34_INTERNAL_f4bb1b62_4_k_cu_3aa1d84a6thrust24THRUST_300001_SM_1000_NS12placeholders2_8E
	.align		8
        /*0148*/ 	.dword	_ZN34_INTERNAL_f4bb1b62_4_k_cu_3aa1d84a6thrust24THRUST_300001_SM_1000_NS12placeholders2_9E
	.align		8
        /*0150*/ 	.dword	_ZN34_INTERNAL_f4bb1b62_4_k_cu_3aa1d84a6thrust24THRUST_300001_SM_1000_NS12placeholders3_10E
	.align		8
        /*0158*/ 	.dword	_ZN34_INTERNAL_f4bb1b62_4_k_cu_3aa1d84a6thrust24THRUST_300001_SM_1000_NS3seqE
	.align		8
        /*0160*/ 	.dword	_ZN34_INTERNAL_f4bb1b62_4_k_cu_3aa1d84a6thrust24THRUST_300001_SM_1000_NS6deviceE


//--------------------- .text._ZN3cub18CUB_300001_SM_10006detail11EmptyKernelIvEEvv --------------------------
	.section	.text._ZN3cub18CUB_300001_SM_10006detail11EmptyKernelIvEEvv,"ax",@progbits
	.align	128
        .global         _ZN3cub18CUB_300001_SM_10006detail11EmptyKernelIvEEvv
        .type           _ZN3cub18CUB_300001_SM_10006detail11EmptyKernelIvEEvv,@function
        .size           _ZN3cub18CUB_300001_SM_10006detail11EmptyKernelIvEEvv,(.L_x_11 - _ZN3cub18CUB_300001_SM_10006detail11EmptyKernelIvEEvv)
        .other          _ZN3cub18CUB_300001_SM_10006detail11EmptyKernelIvEEvv,@"STO_CUDA_ENTRY STV_DEFAULT"
_ZN3cub18CUB_300001_SM_10006detail11EmptyKernelIvEEvv:
.text._ZN3cub18CUB_300001_SM_10006detail11EmptyKernelIvEEvv:
[----:B------:R-:W-:Y:S01]  /*0000*/  LDC R1, c[0x0][0x37c] ;  /* 0x0000df00ff017b82 */ /* 0x000fe20000000800 */
[----:B------:R-:W-:Y:S05]  /*0010*/  EXIT ;  /* 0x000000000000794d */ /* 0x000fea0003800000 */
.L_x_0:
[----:B------:R-:W-:-:S00]  /*0020*/  BRA `(.L_x_0) ;  /* 0xfffffffc00fc7947 */ /* 0x000fc0000383ffff */
[----:B------:R-:W-:-:S00]  /*0030*/  NOP ;  /* 0x0000000000007918 */ /* 0x000fc00000000000 */
        /* <DEDUP_REMOVED lines=12> */
.L_x_11:


//--------------------- .text._Z17findUniqueNumbersPKiPiS1_ --------------------------
	.section	.text._Z17findUniqueNumbersPKiPiS1_,"ax",@progbits
	.align	128
        .global         _Z17findUniqueNumbersPKiPiS1_
        .type           _Z17findUniqueNumbersPKiPiS1_,@function
        .size           _Z17findUniqueNumbersPKiPiS1_,(.L_x_12 - _Z17findUniqueNumbersPKiPiS1_)
        .other          _Z17findUniqueNumbersPKiPiS1_,@"STO_CUDA_ENTRY STV_DEFAULT"
_Z17findUniqueNumbersPKiPiS1_:
.text._Z17findUniqueNumbersPKiPiS1_:
[----:B------:R-:W-:Y:S01]  /*0000*/  LDC R1, c[0x0][0x37c] ;  /* 0x0000df00ff017b82 */ /* 0x000fe20000000800 */
[----:B------:R-:W0:Y:S01]  /*0010*/  S2R R0, SR_CTAID.X ;  /* 0x0000000000007919 */ /* 0x000e220000002500 */
[----:B------:R-:W1:Y:S06]  /*0020*/  LDCU UR6, c[0x0][0x360] ;  /* 0x00006c00ff0677ac */ /* 0x000e6c0008000800 */
[----:B------:R-:W0:Y:S01]  /*0030*/  LDC.64 R2, c[0x0][0x390] ;  /* 0x0000e400ff027b82 */ /* 0x000e220000000a00 */
[----:B------:R-:W-:Y:S01]  /*0040*/  BSSY.RECONVERGENT B0, `(.L_x_1) ;  /* 0x000003b000007945 */ /* 0x000fe20003800200 */
[----:B------:R-:W1:Y:S01]  /*0050*/  S2R R7, SR_TID.X ;  /* 0x0000000000077919 */ /* 0x000e620000002100 */
[----:B------:R-:W2:Y:S01]  /*0060*/  LDCU.64 UR4, c[0x0][0x358] ;  /* 0x00006b00ff0477ac */ /* 0x000ea20008000a00 */
[----:B0-----:R-:W-:-:S04]  /*0070*/  IMAD.WIDE.U32 R2, R0, 0x4, R2 ;  /* 0x0000000400027825 */ /* 0x001fc800078e0002 */
[----:B-1----:R-:W-:-:S05]  /*0080*/  IMAD R9, R0, UR6, R7 ;  /* 0x0000000600097c24 */ /* 0x002fca000f8e0207 */
[----:B------:R-:W-:-:S13]  /*0090*/  ISETP.GT.AND P0, PT, R9, 0x98967f, PT ;  /* 0x0098967f0900780c */ /* 0x000fda0003f04270 */
[----:B--2---:R-:W-:Y:S05]  /*00a0*/  @P0 BRA `(.L_x_2) ;  /* 0x0000000000d00947 */ /* 0x004fea0003800000 */
[----:B------:R-:W0:Y:S01]  /*00b0*/  S2R R11, SR_CgaCtaId ;  /* 0x00000000000b7919 */ /* 0x000e220000008800 */
[----:B------:R-:W1:Y:S01]  /*00c0*/  LDC R8, c[0x0][0x370] ;  /* 0x0000dc00ff087b82 */ /* 0x000e620000000800 */
[----:B------:R-:W-:-:S07]  /*00d0*/  MOV R6, 0x400 ;  /* 0x0000040000067802 */ /* 0x000fce0000000f00 */
[----:B------:R-:W2:Y:S01]  /*00e0*/  LDC.64 R4, c[0x0][0x380] ;  /* 0x0000e000ff047b82 */ /* 0x000ea20000000a00 */
[----:B-1----:R-:W-:Y:S01]  /*00f0*/  IMAD R8, R8, UR6, RZ ;  /* 0x0000000608087c24 */ /* 0x002fe2000f8e02ff */
[----:B0-----:R-:W-:-:S07]  /*0100*/  LEA R6, R11, R6, 0x18 ;  /* 0x000000060b067211 */ /* 0x001fce00078ec0ff */
.L_x_8:
[----:B0-2---:R-:W-:-:S05]  /*0110*/  IMAD.WIDE R14, R9, 0x4, R4 ;  /* 0x00000004090e7825 */ /* 0x005fca00078e0204 */
[----:B-1----:R0:W5:Y:S01]  /*0120*/  LDG.E R10, desc[UR4][R14.64] ;  /* 0x000000040e0a7981 */ /* 0x002162000c1e1900 */
[----:B------:R-:W-:Y:S01]  /*0130*/  ISETP.GE.AND P1, PT, R9, 0x1, PT ;  /* 0x000000010900780c */ /* 0x000fe20003f26270 */
[----:B------:R-:W-:Y:S04]  /*0140*/  BSSY.RECONVERGENT B1, `(.L_x_3) ;  /* 0x000000e000017945 */ /* 0x000fe80003800200 */
[----:B------:R-:W-:Y:S01]  /*0150*/  BSSY.RELIABLE B2, `(.L_x_4) ;  /* 0x000000a000027945 */ /* 0x000fe20003800100 */
[----:B------:R-:W-:-:S07]  /*0160*/  PLOP3.LUT P0, PT, PT, PT, PT, 0x8, 0x80 ;  /* 0x000000000080781c */ /* 0x000fce0003f0e170 */
[----:B0-----:R-:W-:Y:S06]  /*0170*/  @!P1 BRA `(.L_x_5) ;  /* 0x00000000001c9947 */ /* 0x001fec0003800000 */
[----:B------:R-:W-:-:S04]  /*0180*/  VIADD R13, R9, 0xffffffff ;  /* 0xffffffff090d7836 */ /* 0x000fc80000000000 */
[----:B------:R-:W-:-:S06]  /*0190*/  IMAD.WIDE.U32 R12, R13, 0x4, R4 ;  /* 0x000000040d0c7825 */ /* 0x000fcc00078e0004 */
[----:B------:R-:W2:Y:S01]  /*01a0*/  LDG.E R13, desc[UR4][R12.64] ;  /* 0x000000040c0d7981 */ /* 0x000ea2000c1e1900 */
[----:B------:R-:W-:-:S13]  /*01b0*/  ISETP.NE.AND P1, PT, R9, 0x98967f, PT ;  /* 0x0098967f0900780c */ /* 0x000fda0003f25270 */
[----:B------:R-:W-:Y:S05]  /*01c0*/  @!P1 BREAK.RELIABLE B2 ;  /* 0x0000000000029942 */ /* 0x000fea0003800100 */
[----:B--2--5:R-:W-:Y:S01]  /*01d0*/  ISETP.EQ.AND P0, PT, R10, R13, PT ;  /* 0x0000000d0a00720c */ /* 0x024fe20003f02270 */
[----:B------:R-:W-:-:S12]  /*01e0*/  @!P1 BRA `(.L_x_6) ;  /* 0x00000000000c9947 */ /* 0x000fd80003800000 */
.L_x_5:
[----:B------:R-:W-:Y:S05]  /*01f0*/  BSYNC.RELIABLE B2 ;  /* 0x0000000000027941 */ /* 0x000fea0003800100 */
.L_x_4:
[----:B------:R-:W2:Y:S02]  /*0200*/  LDG.E R15, desc[UR4][R14.64+0x4] ;  /* 0x000004040e0f7981 */ /* 0x000ea4000c1e1900 */
[----:B--2--5:R-:W-:-:S13]  /*0210*/  ISETP.EQ.OR P0, PT, R10, R15, P0 ;  /* 0x0000000f0a00720c */ /* 0x024fda0000702670 */
.L_x_6:
[----:B------:R-:W-:Y:S05]  /*0220*/  BSYNC.RECONVERGENT B1 ;  /* 0x0000000000017941 */ /* 0x000fea0003800200 */
.L_x_3:
[----:B------:R-:W-:Y:S02]  /*0230*/  VOTE.ANY R11, PT, PT ;  /* 0x00000000000b7806 */ /* 0x000fe400038e0100 */
[----:B------:R-:W-:Y:S02]  /*0240*/  SEL R14, RZ, 0x1, P0 ;  /* 0x00000001ff0e7807 */ /* 0x000fe40000000000 */
[----:B------:R-:W-:-:S13]  /*0250*/  ISETP.EQ.U32.AND P1, PT, R11, -0x1, PT ;  /* 0xffffffff0b00780c */ /* 0x000fda0003f22070 */
[----:B------:R0:W5:Y:S01]  /*0260*/  @!P1 ATOMG.E.ADD.STRONG.GPU PT, R11, desc[UR4][R2.64], R14 ;  /* 0x8000000e020b99a8 */ /* 0x00016200081ef104 */
[----:B------:R-:W-:Y:S05]  /*0270*/  @!P1 BRA `(.L_x_7) ;  /* 0x0000000000449947 */ /* 0x000fea0003800000 */
[----:B-----5:R-:W1:Y:S01]  /*0280*/  SHFL.UP P1, R11, R14, 0x1, RZ ;  /* 0x042000000e0b7989 */ /* 0x020e6200000200ff */
[----:B------:R-:W-:Y:S02]  /*0290*/  IMAD.MOV.U32 R13, RZ, RZ, R14 ;  /* 0x000000ffff0d7224 */ /* 0x000fe400078e000e */
[----:B-1----:R-:W-:Y:S02]  /*02a0*/  @P1 IMAD.IADD.U32 R13, R14, 0x1, R11 ;  /* 0x000000010e0d1824 */ /* 0x002fe400078e000b */
[----:B------:R-:W1:Y:S03]  /*02b0*/  S2R R11, SR_LANEID ;  /* 0x00000000000b7919 */ /* 0x000e660000000000 */
[----:B------:R-:W2:Y:S02]  /*02c0*/  SHFL.UP P1, R12, R13, 0x2, RZ ;  /* 0x044000000d0c7989 */ /* 0x000ea400000200ff */
[----:B--2---:R-:W-:Y:S01]  /*02d0*/  @P1 IMAD.IADD.U32 R13, R13, 0x1, R12 ;  /* 0x000000010d0d1824 */ /* 0x004fe200078e000c */
[----:B-1----:R-:W-:-:S04]  /*02e0*/  ISETP.EQ.U32.AND P2, PT, R11, 0x1f, PT ;  /* 0x0000001f0b00780c */ /* 0x002fc80003f42070 */
[----:B------:R-:W1:Y:S02]  /*02f0*/  SHFL.UP P1, R12, R13, 0x4, RZ ;  /* 0x048000000d0c7989 */ /* 0x000e6400000200ff */
[----:B-1----:R-:W-:-:S05]  /*0300*/  @P1 IMAD.IADD.U32 R13, R13, 0x1, R12 ;  /* 0x000000010d0d1824 */ /* 0x002fca00078e000c */
[----:B------:R-:W1:Y:S02]  /*0310*/  SHFL.UP P1, R12, R13, 0x8, RZ ;  /* 0x050000000d0c7989 */ /* 0x000e6400000200ff */
[----:B-1----:R-:W-:-:S05]  /*0320*/  @P1 IMAD.IADD.U32 R13, R13, 0x1, R12 ;  /* 0x000000010d0d1824 */ /* 0x002fca00078e000c */
[----:B------:R-:W1:Y:S02]  /*0330*/  SHFL.UP P1, R12, R13, 0x10, RZ ;  /* 0x060000000d0c7989 */ /* 0x000e6400000200ff */
[----:B-1----:R-:W-:-:S05]  /*0340*/  @P1 IADD3 R13, PT, PT, R13, R12, RZ ;  /* 0x0000000c0d0d1210 */ /* 0x002fca0007ffe0ff */
[----:B------:R-:W2:Y:S04]  /*0350*/  @P2 ATOMG.E.ADD.STRONG.GPU PT, R12, desc[UR4][R2.64], R13 ;  /* 0x8000000d020c29a8 */ /* 0x000ea800081ef104 */
[----:B0-----:R-:W-:Y:S04]  /*0360*/  SHFL.UP P1, R14, R13, 0x1, RZ ;  /* 0x042000000d0e7989 */ /* 0x001fe800000200ff */
[----:B--2---:R-:W0:Y:S02]  /*0370*/  SHFL.IDX PT, R11, R12, 0x1f, 0x1f ;  /* 0x03e01f000c0b7f89 */ /* 0x004e2400000e0000 */
[----:B0-----:R-:W-:-:S07]  /*0380*/  @P1 IMAD.IADD.U32 R11, R11, 0x1, R14 ;  /* 0x000000010b0b1824 */ /* 0x001fce00078e000e */
.L_x_7:
[----:B-----5:R-:W-:Y:S01]  /*0390*/  SEL R11, R11, 0x2710, !P0 ;  /* 0x000027100b0b7807 */ /* 0x020fe20004000000 */
[----:B------:R-:W-:-:S04]  /*03a0*/  IMAD.IADD R9, R8, 0x1, R9 ;  /* 0x0000000108097824 */ /* 0x000fc800078e0209 */
[----:B------:R-:W-:Y:S01]  /*03b0*/  IMAD R11, R11, 0x4, R6 ;  /* 0x000000040b0b7824 */ /* 0x000fe200078e0206 */
[----:B------:R-:W-:-:S04]  /*03c0*/  ISETP.GE.AND P0, PT, R9, 0x989680, PT ;  /* 0x009896800900780c */ /* 0x000fc80003f06270 */
[----:B------:R1:W-:Y:S09]  /*03d0*/  STS [R11], R10 ;  /* 0x0000000a0b007388 */ /* 0x0003f20000000800 */
[----:B------:R-:W-:Y:S05]  /*03e0*/  @!P0 BRA `(.L_x_8) ;  /* 0xfffffffc00488947 */ /* 0x000fea000383ffff */
.L_x_2:
[----:B------:R-:W-:Y:S05]  /*03f0*/  BSYNC.RECONVERGENT B0 ;  /* 0x0000000000007941 */ /* 0x000fea0003800200 */
.L_x_1:
[----:B------:R-:W-:Y:S05]  /*0400*/  WARPSYNC.ALL ;  /* 0x0000000000007948 */ /* 0x000fea0003800000 */
[----:B------:R-:W-:Y:S01]  /*0410*/  BAR.SYNC.DEFER_BLOCKING 0x0 ;  /* 0x0000000000007b1d */ /* 0x000fe20000010000 */
[----:B------:R-:W-:-:S13]  /*0420*/  ISETP.NE.AND P0, PT, R7, RZ, PT ;  /* 0x000000ff0700720c */ /* 0x000fda0003f05270 */
[----:B------:R-:W-:Y:S05]  /*0430*/  @P0 EXIT ;  /* 0x000000000000094d */ /* 0x000fea0003800000 */
[----:B------:R-:W2:Y:S02]  /*0440*/  LDG.E R4, desc[UR4][R2.64] ;  /* 0x0000000402047981 */ /* 0x000ea4000c1e1900 */
[----:B--2---:R-:W-:-:S13]  /*0450*/  ISETP.GE.AND P0, PT, R4, 0x1, PT ;  /* 0x000000010400780c */ /* 0x004fda0003f06270 */
[----:B------:R-:W-:Y:S05]  /*0460*/  @!P0 EXIT ;  /* 0x000000000000894d */ /* 0x000fea0003800000 */
[----:B------:R-:W2:Y:S01]  /*0470*/  S2R R5, SR_CgaCtaId ;  /* 0x0000000000057919 */ /* 0x000ea20000008800 */
[----:B------:R-:W3:Y:S01]  /*0480*/  LDC.64 R6, c[0x0][0x388] ;  /* 0x0000e200ff067b82 */ /* 0x000ee20000000a00 */
[----:B------:R-:W-:Y:S01]  /*0490*/  MOV R4, 0x400 ;  /* 0x0000040000047802 */ /* 0x000fe20000000f00 */
[----:B------:R-:W-:-:S03]  /*04a0*/  HFMA2 R9, -RZ, RZ, 0, 0 ;  /* 0x00000000ff097431 */ /* 0x000fc600000001ff */
[----:B--2---:R-:W-:-:S07]  /*04b0*/  LEA R12, R5, R4, 0x18 ;  /* 0x00000004050c7211 */ /* 0x004fce00078ec0ff */
.L_x_9:
[----:B------:R-:W-:Y:S02]  /*04c0*/  IMAD R8, R9, 0x4, R12 ;  /* 0x0000000409087824 */ /* 0x000fe400078e020c */
[----:B------:R-:W-:-:S03]  /*04d0*/  IMAD R5, R0, 0x2710, R9 ;  /* 0x0000271000057824 */ /* 0x000fc600078e0209 */
[----:B-1----:R-:W1:Y:S01]  /*04e0*/  LDS R11, [R8] ;  /* 0x00000000080b7984 */ /* 0x002e620000000800 */
[----:B---3--:R-:W-:-:S05]  /*04f0*/  IMAD.WIDE.U32 R4, R5, 0x4, R6 ;  /* 0x0000000405047825 */ /* 0x008fca00078e0006 */
[----:B-1----:R2:W-:Y:S04]  /*0500*/  STG.E desc[UR4][R4.64], R11 ;  /* 0x0000000b04007986 */ /* 0x0025e8000c101904 */
[----:B------:R-:W3:Y:S01]  /*0510*/  LDG.E R10, desc[UR4][R2.64] ;  /* 0x00000004020a7981 */ /* 0x000ee2000c1e1900 */
[----:B------:R-:W-:-:S05]  /*0520*/  VIADD R9, R9, 0x1 ;  /* 0x0000000109097836 */ /* 0x000fca0000000000 */
[----:B---3--:R-:W-:-:S13]  /*0530*/  ISETP.GE.AND P0, PT, R9, R10, PT ;  /* 0x0000000a0900720c */ /* 0x008fda0003f06270 */
[----:B--2---:R-:W-:Y:S05]  /*0540*/  @!P0 BRA `(.L_x_9) ;  /* 0xfffffffc00dc8947 */ /* 0x004fea000383ffff */
[----:B------:R-:W-:Y:S05]  /*0550*/  EXIT ;  /* 0x000000000000794d */ /* 0x000fea0003800000 */
.L_x_10:
        /* <DEDUP_REMOVED lines=10> */
.L_x_12:


//--------------------- .nv.shared._ZN3cub18CUB_300001_SM_10006detail11EmptyKernelIvEEvv --------------------------
	.section	.nv.shared._ZN3cub18CUB_300001_SM_10006detail11EmptyKernelIvEEvv,"aw",@nobits
	.sectionflags	@""
	.align	16
	.zero		1024


//--------------------- .nv.shared.reserved.0     --------------------------
	.section	.nv.shared.reserved.0,"aw",@nobits
	.weak		__nv_reservedSMEM_offset_0_alias
	.size		__nv_reservedSMEM_offset_0_alias, 0, 64
	.other		__nv_reservedSMEM_offset_0_alias,@"STO_CUDA_RESERVED_SHARED STV_DEFAULT"
__nv_reservedSMEM_offset_0_alias:
	.zero		0
	.zero		64


//--------------------- .nv.global                --------------------------
	.section	.nv.global,"aw",@nobits
.nv.global:
	.type		_ZN34_INTERNAL_f4bb1b62_4_k_cu_3aa1d84a6thrust24THRUST_300001_SM_1000_NS12placeholders2_8E,@object
	.size		_ZN34_INTERNAL_f4bb1b62_4_k_cu_3aa1d84a6thrust24THRUST_300001_SM_1000_NS12placeholders2_8E,(_ZN34_INTERNAL_f4bb1b62_4_k_cu_3aa1d84a4cuda3std3__436_GLOBAL__N__f4bb1b62_4_k_cu_3aa1d84a6ignoreE - _ZN34_INTERNAL_f4bb1b62_4_k_cu_3aa1d84a6thrust24THRUST_300001_SM_1000_NS12placeholders2_8E)
_ZN34_INTERNAL_f4bb1b62_4_k_cu_3aa1d84a6thrust24THRUST_300001_SM_1000_NS12placeholders2_8E:
	.zero		1
	.type		_ZN34_INTERNAL_f4bb1b62_4_k_cu_3aa1d84a4cuda3std3__436_GLOBAL__N__f4bb1b62_4_k_cu_3aa1d84a6ignoreE,@object
	.size		_ZN34_INTERNAL_f4bb1b62_4_k_cu_3aa1d84a4cuda3std3__436_GLOBAL__N__f4bb1b62_4_k_cu_3aa1d84a6ignoreE,(_ZN34_INTERNAL_f4bb1b62_4_k_cu_3aa1d84a4cuda3std6ranges3__45__cpo4dataE - _ZN34_INTERNAL_f4bb1b62_4_k_cu_3aa1d84a4cuda3std3__436_GLOBAL__N__f4bb1b62_4_k_cu_3aa1d84a6ignoreE)
_ZN34_INTERNAL_f4bb1b62_4_k_cu_3aa1d84a4cuda3std3__436_GLOBAL__N__f4bb1b62_4_k_cu_3aa1d84a6ignoreE:
	.zero		1
	.type		_ZN34_INTERNAL_f4bb1b62_4_k_cu_3aa1d84a4cuda3std6ranges3__45__cpo4dataE,@object
	.size		_ZN34_INTERNAL_f4bb1b62_4_k_cu_3aa1d84a4cuda3std6ranges3__45__cpo4dataE,(_ZN34_INTERNAL_f4bb1b62_4_k_cu_3aa1d84a6thrust24THRUST_300001_SM_1000_NS6system3cpp3parE - _ZN34_INTERNAL_f4bb1b62_4_k_cu_3aa1d84a4cuda3std6ranges3__45__cpo4dataE)
_ZN34_INTERNAL_f4bb1b62_4_k_cu_3aa1d84a4cuda3std6ranges3__45__cpo4dataE:
	.zero		1
	.type		_ZN34_INTERNAL_f4bb1b62_4_k_cu_3aa1d84a6thrust24THRUST_300001_SM_1000_NS6system3cpp3parE,@object
	.size		_ZN34_INTERNAL_f4bb1b62_4_k_cu_3aa1d84a6thrust24THRUST_300001_SM_1000_NS6system3cpp3parE,(_ZN34_INTERNAL_f4bb1b62_4_k_cu_3aa1d84a4cuda3std3__45__cpo5beginE - _ZN34_INTERNAL_f4bb1b62_4_k_cu_3aa1d84a6thrust24THRUST_300001_SM_1000_NS6system3cpp3parE)
_ZN34_INTERNAL_f4bb1b62_4_k_cu_3aa1d84a6thrust24THRUST_300001_SM_1000_NS6system3cpp3parE:
	.zero		1
	.type		_ZN34_INTERNAL_f4bb1b62_4_k_cu_3aa1d84a4cuda3std3__45__cpo5beginE,@object
	.size		_ZN34_INTERNAL_f4bb1b62_4_k_cu_3aa1d84a4cuda3std3__45__cpo5beginE,(_ZN34_INTERNAL_f4bb1b62_4_k_cu_3aa1d84a4cuda3std6ranges3__45__cpo5beginE - _ZN34_INTERNAL_f4bb1b62_4_k_cu_3aa1d84a4cuda3std3__45__cpo5beginE)
_ZN34_INTERNAL_f4bb1b62_4_k_cu_3aa1d84a4cuda3std3__45__cpo5beginE:
	.zero		1
	.type		_ZN34_INTERNAL_f4bb1b62_4_k_cu_3aa1d84a4cuda3std6ranges3__45__cpo5beginE,@object
	.size		_ZN34_INTERNAL_f4bb1b62_4_k_cu_3aa1d84a4cuda3std6ranges3__45__cpo5beginE,(_ZN34_INTERNAL_f4bb1b62_4_k_cu_3aa1d84a6thrust24THRUST_300001_SM_1000_NS6deviceE - _ZN34_INTERNAL_f4bb1b62_4_k_cu_3aa1d84a4cuda3std6ranges3__45__cpo5beginE)
_ZN34_INTERNAL_f4bb1b62_4_k_cu_3aa1d84a4cuda3std6ranges3__45__cpo5beginE:
	.zero		1
	.type		_ZN34_INTERNAL_f4bb1b62_4_k_cu_3aa1d84a6thrust24THRUST_300001_SM_1000_NS6deviceE,@object
	.size		_ZN34_INTERNAL_f4bb1b62_4_k_cu_3aa1d84a6thrust24THRUST_300001_SM_1000_NS6deviceE,(_ZN34_INTERNAL_f4bb1b62_4_k_cu_3aa1d84a4cuda3std3__47nulloptE - _ZN34_INTERNAL_f4bb1b62_4_k_cu_3aa1d84a6thrust24THRUST_300001_SM_1000_NS6deviceE)
_ZN34_INTERNAL_f4bb1b62_4_k_cu_3aa1d84a6thrust24THRUST_300001_SM_1000_NS6deviceE:
	.zero		1
	.type		_ZN34_INTERNAL_f4bb1b62_4_k_cu_3aa1d84a4cuda3std3__47nulloptE,@object
	.size		_ZN34_INTERNAL_f4bb1b62_4_k_cu_3aa1d84a4cuda3std3__47nulloptE,(_ZN34_INTERNAL_f4bb1b62_4_k_cu_3aa1d84a4cuda3std6ranges3__45__cpo8distanceE - _ZN34_INTERNAL_f4bb1b62_4_k_cu_3aa1d84a4cuda3std3__47nulloptE)
_ZN34_INTERNAL_f4bb1b62_4_k_cu_3aa1d84a4cuda3std3__47nulloptE:
	.zero		1
	.type		_ZN34_INTERNAL_f4bb1b62_4_k_cu_3aa1d84a4cuda3std6ranges3__45__cpo8distanceE,@object
	.size		_ZN34_INTERNAL_f4bb1b62_4_k_cu_3aa1d84a4cuda3std6ranges3__45__cpo8distanceE,(_ZN34_INTERNAL_f4bb1b62_4_k_cu_3aa1d84a6thrust24THRUST_300001_SM_1000_NS12placeholders2_4E - _ZN34_INTERNAL_f4bb1b62_4_k_cu_3aa1d84a4cuda3std6ranges3__45__cpo8distanceE)
_ZN34_INTERNAL_f4bb1b62_4_k_cu_3aa1d84a4cuda3std6ranges3__45__cpo8distanceE:
	.zero		1
	.type		_ZN34_INTERNAL_f4bb1b62_4_k_cu_3aa1d84a6thrust24THRUST_300001_SM_1000_NS12placeholders2_4E,@object
	.size		_ZN34_INTERNAL_f4bb1b62_4_k_cu_3aa1d84a6thrust24THRUST_300001_SM_1000_NS12placeholders2_4E,(_ZN34_INTERNAL_f4bb1b62_4_k_cu_3aa1d84a4cuda3std3__45__cpo6rbeginE - _ZN34_INTERNAL_f4bb1b62_4_k_cu_3aa1d84a6thrust24THRUST_300001_SM_1000_NS12placeholders2_4E)
_ZN34_INTERNAL_f4bb1b62_4_k_cu_3aa1d84a6thrust24THRUST_300001_SM_1000_NS12placeholders2_4E:
	.zero		1
	.type		_ZN34_INTERNAL_f4bb1b62_4_k_cu_3aa1d84a4cuda3std3__45__cpo6rbeginE,@object
	.size		_ZN34_INTERNAL_f4bb1b62_4_k_cu_3aa1d84a4cuda3std3__45__cpo6rbeginE,(_ZN34_INTERNAL_f4bb1b62_4_k_cu_3aa1d84a4cuda3std6ranges3__45__cpo7advanceE - _ZN34_INTERNAL_f4bb1b62_4_k_cu_3aa1d84a4cuda3std3__45__cpo6rbeginE)
_ZN34_INTERNAL_f4bb1b62_4_k_cu_3aa1d84a4cuda3std3__45__cpo6rbeginE:
	.zero		1
	.type		_ZN34_INTERNAL_f4bb1b62_4_k_cu_3aa1d84a4cuda3std6ranges3__45__cpo7advanceE,@object
	.size		_ZN34_INTERNAL_f4bb1b62_4_k_cu_3aa1d84a4cuda3std6ranges3__45__cpo7advanceE,(_ZN34_INTERNAL_f4bb1b62_4_k_cu_3aa1d84a6thrust24THRUST_300001_SM_1000_NS12placeholders3_10E - _ZN34_INTERNAL_f4bb1b62_4_k_cu_3aa1d84a4cuda3std6ranges3__45__cpo7advanceE)
_ZN34_INTERNAL_f4bb1b62_4_k_cu_3aa1d84a4cuda3std6ranges3__45__cpo7advanceE:
	.zero		1
	.type		_ZN34_INTERNAL_f4bb1b62_4_k_cu_3aa1d84a6thrust24THRUST_300001_SM_1000_NS12placeholders3_10E,@object
	.size		_ZN34_INTERNAL_f4bb1b62_4_k_cu_3aa1d84a6thrust24THRUST_300001_SM_1000_NS12placeholders3_10E,(_ZN34_INTERNAL_f4bb1b62_4_k_cu_3aa1d84a4cuda3std3__48in_placeE - _ZN34_INTERNAL_f4bb1b62_4_k_cu_3aa1d84a6thrust24THRUST_300001_SM_1000_NS12placeholders3_10E)
_ZN34_INTERNAL_f4bb1b62_4_k_cu_3aa1d84a6thrust24THRUST_300001_SM_1000_NS12placeholders3_10E:
	.zero		1
	.type		_ZN34_INTERNAL_f4bb1b62_4_k_cu_3aa1d84a4cuda3std3__48in_placeE,@object
	.size		_ZN34_INTERNAL_f4bb1b62_4_k_cu_3aa1d84a4cuda3std3__48in_placeE,(_ZN34_INTERNAL_f4bb1b62_4_k_cu_3aa1d84a4cuda3std6ranges3__45__cpo4sizeE - _ZN34_INTERNAL_f4bb1b62_4_k_cu_3aa1d84a4cuda3std3__48in_placeE)
_ZN34_INTERNAL_f4bb1b62_4_k_cu_3aa1d84a4cuda3std3__48in_placeE:
	.zero		1
	.type		_ZN34_INTERNAL_f4bb1b62_4_k_cu_3aa1d84a4cuda3std6ranges3__45__cpo4sizeE,@object
	.size		_ZN34_INTERNAL_f4bb1b62_4_k_cu_3aa1d84a4cuda3std6ranges3__45__cpo4sizeE,(_ZN34_INTERNAL_f4bb1b62_4_k_cu_3aa1d84a6thrust24THRUST_300001_SM_1000_NS12placeholders2_2E - _ZN34_INTERNAL_f4bb1b62_4_k_cu_3aa1d84a4cuda3std6ranges3__45__cpo4sizeE)
_ZN34_INTERNAL_f4bb1b62_4_k_cu_3aa1d84a4cuda3std6ranges3__45__cpo4sizeE:
	.zero		1
	.type		_ZN34_INTERNAL_f4bb1b62_4_k_cu_3aa1d84a6thrust24THRUST_300001_SM_1000_NS12placeholders2_2E,@object
	.size		_ZN34_INTERNAL_f4bb1b62_4_k_cu_3aa1d84a6thrust24THRUST_300001_SM_1000_NS12placeholders2_2E,(_ZN34_INTERNAL_f4bb1b62_4_k_cu_3aa1d84a4cuda3std3__45__cpo6cbeginE - _ZN34_INTERNAL_f4bb1b62_4_k_cu_3aa1d84a6thrust24THRUST_300001_SM_1000_NS12placeholders2_2E)
_ZN34_INTERNAL_f4bb1b62_4_k_cu_3aa1d84a6thrust24THRUST_300001_SM_1000_NS12placeholders2_2E:
	.zero		1
	.type		_ZN34_INTERNAL_f4bb1b62_4_k_cu_3aa1d84a4cuda3std3__45__cpo6cbeginE,@object
	.size		_ZN34_INTERNAL_f4bb1b62_4_k_cu_3aa1d84a4cuda3std3__45__cpo6cbeginE,(_ZN34_INTERNAL_f4bb1b62_4_k_cu_3aa1d84a4cuda3std6ranges3__45__cpo6cbeginE - _ZN34_INTERNAL_f4bb1b62_4_k_cu_3aa1d84a4cuda3std3__45__cpo6cbeginE)
_ZN34_INTERNAL_f4bb1b62_4_k_cu_3aa1d84a4cuda3std3__45__cpo6cbeginE:
	.zero		1
	.type		_ZN34_INTERNAL_f4bb1b62_4_k_cu_3aa1d84a4cuda3std6ranges3__45__cpo6cbeginE,@object
	.size		_ZN34_INTERNAL_f4bb1b62_4_k_cu_3aa1d84a4cuda3std6ranges3__45__cpo6cbeginE,(_ZN34_INTERNAL_f4bb1b62_4_k_cu_3aa1d84a6thrust24THRUST_300001_SM_1000_NS12placeholders2_6E - _ZN34_INTERNAL_f4bb1b62_4_k_cu_3aa1d84a4cuda3std6ranges3__45__cpo6cbeginE)
_ZN34_INTERNAL_f4bb1b62_4_k_cu_3aa1d84a4cuda3std6ranges3__45__cpo6cbeginE:
	.zero		1
	.type		_ZN34_INTERNAL_f4bb1b62_4_k_cu_3aa1d84a6thrust24THRUST_300001_SM_1000_NS12placeholders2_6E,@object
	.size		_ZN34_INTERNAL_f4bb1b62_4_k_cu_3aa1d84a6thrust24THRUST_300001_SM_1000_NS12placeholders2_6E,(_ZN34_INTERNAL_f4bb1b62_4_k_cu_3aa1d84a4cuda3std3__45__cpo7crbeginE - _ZN34_INTERNAL_f4bb1b62_4_k_cu_3aa1d84a6thrust24THRUST_300001_SM_1000_NS12placeholders2_6E)
_ZN34_INTERNAL_f4bb1b62_4_k_cu_3aa1d84a6thrust24THRUST_300001_SM_1000_NS12placeholders2_6E:
	.zero		1
	.type		_ZN34_INTERNAL_f4bb1b62_4_k_cu_3aa1d84a4cuda3std3__45__cpo7crbeginE,@object
	.size		_ZN34_INTERNAL_f4bb1b62_4_k_cu_3aa1d84a4cuda3std3__45__cpo7crbeginE,(_ZN34_INTERNAL_f4bb1b62_4_k_cu_3aa1d84a4cuda3std6ranges3__45__cpo4nextE - _ZN34_INTERNAL_f4bb1b62_4_k_cu_3aa1d84a4cuda3std3__45__cpo7crbeginE)
_ZN34_INTERNAL_f4bb1b62_4_k_cu_3aa1d84a4cuda3std3__45__cpo7crbeginE:
	.zero		1
	.type		_ZN34_INTERNAL_f4bb1b62_4_k_cu_3aa1d84a4cuda3std6ranges3__45__cpo4nextE,@object
	.size		_ZN34_INTERNAL_f4bb1b62_4_k_cu_3aa1d84a4cuda3std6ranges3__45__cpo4nextE,(_ZN34_INTERNAL_f4bb1b62_4_k_cu_3aa1d84a4cuda3std6ranges3__45__cpo4swapE - _ZN34_INTERNAL_f4bb1b62_4_k_cu_3aa1d84a4cuda3std6ranges3__45__cpo4nextE)
_ZN34_INTERNAL_f4bb1b62_4_k_cu_3aa1d84a4cuda3std6ranges3__45__cpo4nextE:
	.zero		1
	.type		_ZN34_INTERNAL_f4bb1b62_4_k_cu_3aa1d84a4cuda3std6ranges3__45__cpo4swapE,@object
	.size		_ZN34_INTERNAL_f4bb1b62_4_k_cu_3aa1d84a4cuda3std6ranges3__45__cpo4swapE,(_ZN34_INTERNAL_f4bb1b62_4_k_cu_3aa1d84a6thrust24THRUST_300001_SM_1000_NS8cuda_cub10par_nosyncE - _ZN34_INTERNAL_f4bb1b62_4_k_cu_3aa1d84a4cuda3std6ranges3__45__cpo4swapE)
_ZN34_INTERNAL_f4bb1b62_4_k_cu_3aa1d84a4cuda3std6ranges3__45__cpo4swapE:
	.zero		1
	.type		_ZN34_INTERNAL_f4bb1b62_4_k_cu_3aa1d84a6thrust24THRUST_300001_SM_1000_NS8cuda_cub10par_nosyncE,@object
	.size		_ZN34_INTERNAL_f4bb1b62_4_k_cu_3aa1d84a6thrust24THRUST_300001_SM_1000_NS8cuda_cub10par_nosyncE,(_ZN34_INTERNAL_f4bb1b62_4_k_cu_3aa1d84a6thrust24THRUST_300001_SM_1000_NS3seqE - _ZN34_INTERNAL_f4bb1b62_4_k_cu_3aa1d84a6thrust24THRUST_300001_SM_1000_NS8cuda_cub10par_nosyncE)
_ZN34_INTERNAL_f4bb1b62_4_k_cu_3aa1d84a6thrust24THRUST_300001_SM_1000_NS8cuda_cub10par_nosyncE:
	.zero		1
	.type		_ZN34_INTERNAL_f4bb1b62_4_k_cu_3aa1d84a6thrust24THRUST_300001_SM_1000_NS3seqE,@object
	.size		_ZN34_INTERNAL_f4bb1b62_4_k_cu_3aa1d84a6thrust24THRUST_300001_SM_1000_NS3seqE,(_ZN34_INTERNAL_f4bb1b62_4_k_cu_3aa1d84a4cuda3std3__420unreachable_sentinelE - _ZN34_INTERNAL_f4bb1b62_4_k_cu_3aa1d84a6thrust24THRUST_300001_SM_1000_NS3seqE)
_ZN34_INTERNAL_f4bb1b62_4_k_cu_3aa1d84a6thrust24THRUST_300001_SM_1000_NS3seqE:
	.zero		1
	.type		_ZN34_INTERNAL_f4bb1b62_4_k_cu_3aa1d84a4cuda3std3__420unreachable_sentinelE,@object
	.size		_ZN34_INTERNAL_f4bb1b62_4_k_cu_3aa1d84a4cuda3std3__420unreachable_sentinelE,(_ZN34_INTERNAL_f4bb1b62_4_k_cu_3aa1d84a4cuda3std6ranges3__45__cpo5ssizeE - _ZN34_INTERNAL_f4bb1b62_4_k_cu_3aa1d84a4cuda3std3__420unreachable_sentinelE)
_ZN34_INTERNAL_f4bb1b62_4_k_cu_3aa1d84a4cuda3std3__420unreachable_sentinelE:
	.zero		1
	.type		_ZN34_INTERNAL_f4bb1b62_4_k_cu_3aa1d84a4cuda3std6ranges3__45__cpo5ssizeE,@object
	.size		_ZN34_INTERNAL_f4bb1b62_4_k_cu_3aa1d84a4cuda3std6ranges3__45__cpo5ssizeE,(_ZN34_INTERNAL_f4bb1b62_4_k_cu_3aa1d84a6thrust24THRUST_300001_SM_1000_NS12placeholders2_3E - _ZN34_INTERNAL_f4bb1b62_4_k_cu_3aa1d84a4cuda3std6ranges3__45__cpo5ssizeE)
_ZN34_INTERNAL_f4bb1b62_4_k_cu_3aa1d84a4cuda3std6ranges3__45__cpo5ssizeE:
	.zero		1
	.type		_ZN34_INTERNAL_f4bb1b62_4_k_cu_3aa1d84a6thrust24THRUST_300001_SM_1000_NS12placeholders2_3E,@object
	.size		_ZN34_INTERNAL_f4bb1b62_4_k_cu_3aa1d84a6thrust24THRUST_300001_SM_1000_NS12placeholders2_3E,(_ZN34_INTERNAL_f4bb1b62_4_k_cu_3aa1d84a4cuda3std3__45__cpo4cendE - _ZN34_INTERNAL_f4bb1b62_4_k_cu_3aa1d84a6thrust24THRUST_300001_SM_1000_NS12placeholders2_3E)
_ZN34_INTERNAL_f4bb1b62_4_k_cu_3aa1d84a6thrust24THRUST_300001_SM_1000_NS12placeholders2_3E:
	.zero		1
	.type		_ZN34_INTERNAL_f4bb1b62_4_k_cu_3aa1d84a4cuda3std3__45__cpo4cendE,@object
	.size		_ZN34_INTERNAL_f4bb1b62_4_k_cu_3aa1d84a4cuda3std3__45__cpo4cendE,(_ZN34_INTERNAL_f4bb1b62_4_k_cu_3aa1d84a4cuda3std6ranges3__45__cpo4cendE - _ZN34_INTERNAL_f4bb1b62_4_k_cu_3aa1d84a4cuda3std3__45__cpo4cendE)
_ZN34_INTERNAL_f4bb1b62_4_k_cu_3aa1d84a4cuda3std3__45__cpo4cendE:
	.zero		1
	.type		_ZN34_INTERNAL_f4bb1b62_4_k_cu_3aa1d84a4cuda3std6ranges3__45__cpo4cendE,@object
	.size		_ZN34_INTERNAL_f4bb1b62_4_k_cu_3aa1d84a4cuda3std6ranges3__45__cpo4cendE,(_ZN34_INTERNAL_f4bb1b62_4_k_cu_3aa1d84a6thrust24THRUST_300001_SM_1000_NS12placeholders2_7E - _ZN34_INTERNAL_f4bb1b62_4_k_cu_3aa1d84a4cuda3std6ranges3__45__cpo4cendE)
_ZN34_INTERNAL_f4bb1b62_4_k_cu_3aa1d84a4cuda3std6ranges3__45__cpo4cendE:
	.zero		1
	.type		_ZN34_INTERNAL_f4bb1b62_4_k_cu_3aa1d84a6thrust24THRUST_300001_SM_1000_NS12placeholders2_7E,@object
	.size		_ZN34_INTERNAL_f4bb1b62_4_k_cu_3aa1d84a6thrust24THRUST_300001_SM_1000_NS12placeholders2_7E,(_ZN34_INTERNAL_f4bb1b62_4_k_cu_3aa1d84a4cuda3std3__45__cpo5crendE - _ZN34_INTERNAL_f4bb1b62_4_k_cu_3aa1d84a6thrust24THRUST_300001_SM_1000_NS12placeholders2_7E)
_ZN34_INTERNAL_f4bb1b62_4_k_cu_3aa1d84a6thrust24THRUST_300001_SM_1000_NS12placeholders2_7E:
	.zero		1
	.type		_ZN34_INTERNAL_f4bb1b62_4_k_cu_3aa1d84a4cuda3std3__45__cpo5crendE,@object
	.size		_ZN34_INTERNAL_f4bb1b62_4_k_cu_3aa1d84a4cuda3std3__45__cpo5crendE,(_ZN34_INTERNAL_f4bb1b62_4_k_cu_3aa1d84a4cuda3std6ranges3__45__cpo4prevE - _ZN34_INTERNAL_f4bb1b62_4_k_cu_3aa1d84a4cuda3std3__45__cpo5crendE)
_ZN34_INTERNAL_f4bb1b62_4_k_cu_3aa1d84a4cuda3std3__45__cpo5crendE:
	.zero		1
	.type		_ZN34_INTERNAL_f4bb1b62_4_k_cu_3aa1d84a4cuda3std6ranges3__45__cpo4prevE,@object
	.size		_ZN34_INTERNAL_f4bb1b62_4_k_cu_3aa1d84a4cuda3std6ranges3__45__cpo4prevE,(_ZN34_INTERNAL_f4bb1b62_4_k_cu_3aa1d84a4cuda3std6ranges3__45__cpo9iter_moveE - _ZN34_INTERNAL_f4bb1b62_4_k_cu_3aa1d84a4cuda3std6ranges3__45__cpo4prevE)
_ZN34_INTERNAL_f4bb1b62_4_k_cu_3aa1d84a4cuda3std6ranges3__45__cpo4prevE:
	.zero		1
	.type		_ZN34_INTERNAL_f4bb1b62_4_k_cu_3aa1d84a4cuda3std6ranges3__45__cpo9iter_moveE,@object
	.size		_ZN34_INTERNAL_f4bb1b62_4_k_cu_3aa1d84a4cuda3std6ranges3__45__cpo9iter_moveE,(_ZN34_INTERNAL_f4bb1b62_4_k_cu_3aa1d84a6thrust24THRUST_300001_SM_1000_NS6system6detail10sequential3seqE - _ZN34_INTERNAL_f4bb1b62_4_k_cu_3aa1d84a4cuda3std6ranges3__45__cpo9iter_moveE)
_ZN34_INTERNAL_f4bb1b62_4_k_cu_3aa1d84a4cuda3std6ranges3__45__cpo9iter_moveE:
	.zero		1
	.type		_ZN34_INTERNAL_f4bb1b62_4_k_cu_3aa1d84a6thrust24THRUST_300001_SM_1000_NS6system6detail10sequential3seqE,@object
	.size		_ZN34_INTERNAL_f4bb1b62_4_k_cu_3aa1d84a6thrust24THRUST_300001_SM_1000_NS6system6detail10sequential3seqE,(_ZN34_INTERNAL_f4bb1b62_4_k_cu_3aa1d84a6thrust24THRUST_300001_SM_1000_NS12placeholders2_9E - _ZN34_INTERNAL_f4bb1b62_4_k_cu_3aa1d84a6thrust24THRUST_300001_SM_1000_NS6system6detail10sequential3seqE)
_ZN34_INTERNAL_f4bb1b62_4_k_cu_3aa1d84a6thrust24THRUST_300001_SM_1000_NS6system6detail10sequential3seqE:
	.zero		1
	.type		_ZN34_INTERNAL_f4bb1b62_4_k_cu_3aa1d84a6thrust24THRUST_300001_SM_1000_NS12placeholders2_9E,@object
	.size		_ZN34_INTERNAL_f4bb1b62_4_k_cu_3aa1d84a6thrust24THRUST_300001_SM_1000_NS12placeholders2_9E,(_ZN34_INTERNAL_f4bb1b62_4_k_cu_3aa1d84a4cuda3std3__419piecewise_constructE - _ZN34_INTERNAL_f4bb1b62_4_k_cu_3aa1d84a6thrust24THRUST_300001_SM_1000_NS12placeholders2_9E)
_ZN34_INTERNAL_f4bb1b62_4_k_cu_3aa1d84a6thrust24THRUST_300001_SM_1000_NS12placeholders2_9E:
	.zero		1
	.type		_ZN34_INTERNAL_f4bb1b62_4_k_cu_3aa1d84a4cuda3std3__419piecewise_constructE,@object
	.size		_ZN34_INTERNAL_f4bb1b62_4_k_cu_3aa1d84a4cuda3std3__419piecewise_constructE,(_ZN34_INTERNAL_f4bb1b62_4_k_cu_3aa1d84a4cuda3std6ranges3__45__cpo5cdataE - _ZN34_INTERNAL_f4bb1b62_4_k_cu_3aa1d84a4cuda3std3__419piecewise_constructE)
_ZN34_INTERNAL_f4bb1b62_4_k_cu_3aa1d84a4cuda3std3__419piecewise_constructE:
	.zero		1
	.type		_ZN34_INTERNAL_f4bb1b62_4_k_cu_3aa1d84a4cuda3std6ranges3__45__cpo5cdataE,@object
	.size		_ZN34_INTERNAL_f4bb1b62_4_k_cu_3aa1d84a4cuda3std6ranges3__45__cpo5cdataE,(_ZN34_INTERNAL_f4bb1b62_4_k_cu_3aa1d84a6thrust24THRUST_300001_SM_1000_NS12placeholders2_1E - _ZN34_INTERNAL_f4bb1b62_4_k_cu_3aa1d84a4cuda3std6ranges3__45__cpo5cdataE)
_ZN34_INTERNAL_f4bb1b62_4_k_cu_3aa1d84a4cuda3std6ranges3__45__cpo5cdataE:
	.zero		1
	.type		_ZN34_INTERNAL_f4bb1b62_4_k_cu_3aa1d84a6thrust24THRUST_300001_SM_1000_NS12placeholders2_1E,@object
	.size		_ZN34_INTERNAL_f4bb1b62_4_k_cu_3aa1d84a6thrust24THRUST_300001_SM_1000_NS12placeholders2_1E,(_ZN34_INTERNAL_f4bb1b62_4_k_cu_3aa1d84a4cuda3std3__45__cpo3endE - _ZN34_INTERNAL_f4bb1b62_4_k_cu_3aa1d84a6thrust24THRUST_300001_SM_1000_NS12placeholders2_1E)
_ZN34_INTERNAL_f4bb1b62_4_k_cu_3aa1d84a6thrust24THRUST_300001_SM_1000_NS12placeholders2_1E:
	.zero		1
	.type		_ZN34_INTERNAL_f4bb1b62_4_k_cu_3aa1d84a4cuda3std3__45__cpo3endE,@object
	.size		_ZN34_INTERNAL_f4bb1b62_4_k_cu_3aa1d84a4cuda3std3__45__cpo3endE,(_ZN34_INTERNAL_f4bb1b62_4_k_cu_3aa1d84a4cuda3std6ranges3__45__cpo3endE - _ZN34_INTERNAL_f4bb1b62_4_k_cu_3aa1d84a4cuda3std3__45__cpo3endE)
_ZN34_INTERNAL_f4bb1b62_4_k_cu_3aa1d84a4cuda3std3__45__cpo3endE:
	.zero		1
	.type		_ZN34_INTERNAL_f4bb1b62_4_k_cu_3aa1d84a4cuda3std6ranges3__45__cpo3endE,@object
	.size		_ZN34_INTERNAL_f4bb1b62_4_k_cu_3aa1d84a4cuda3std6ranges3__45__cpo3endE,(_ZN34_INTERNAL_f4bb1b62_4_k_cu_3aa1d84a6thrust24THRUST_300001_SM_1000_NS12placeholders2_5E - _ZN34_INTERNAL_f4bb1b62_4_k_cu_3aa1d84a4cuda3std6ranges3__45__cpo3endE)
_ZN34_INTERNAL_f4bb1b62_4_k_cu_3aa1d84a4cuda3std6ranges3__45__cpo3endE:
	.zero		1
	.type		_ZN34_INTERNAL_f4bb1b62_4_k_cu_3aa1d84a6thrust24THRUST_300001_SM_1000_NS12placeholders2_5E,@object
	.size		_ZN34_INTERNAL_f4bb1b62_4_k_cu_3aa1d84a6thrust24THRUST_300001_SM_1000_NS12placeholders2_5E,(_ZN34_INTERNAL_f4bb1b62_4_k_cu_3aa1d84a4cuda3std3__45__cpo4rendE - _ZN34_INTERNAL_f4bb1b62_4_k_cu_3aa1d84a6thrust24THRUST_300001_SM_1000_NS12placeholders2_5E)
_ZN34_INTERNAL_f4bb1b62_4_k_cu_3aa1d84a6thrust24THRUST_300001_SM_1000_NS12placeholders2_5E:
	.zero		1
	.type		_ZN34_INTERNAL_f4bb1b62_4_k_cu_3aa1d84a4cuda3std3__45__cpo4rendE,@object
	.size		_ZN34_INTERNAL_f4bb1b62_4_k_cu_3aa1d84a4cuda3std3__45__cpo4rendE,(_ZN34_INTERNAL_f4bb1b62_4_k_cu_3aa1d84a4cuda3std6ranges3__45__cpo9iter_swapE - _ZN34_INTERNAL_f4bb1b62_4_k_cu_3aa1d84a4cuda3std3__45__cpo4rendE)
_ZN34_INTERNAL_f4bb1b62_4_k_cu_3aa1d84a4cuda3std3__45__cpo4rendE:
	.zero		1
	.type		_ZN34_INTERNAL_f4bb1b62_4_k_cu_3aa1d84a4cuda3std6ranges3__45__cpo9iter_swapE,@object
	.size		_ZN34_INTERNAL_f4bb1b62_4_k_cu_3aa1d84a4cuda3std6ranges3__45__cpo9iter_swapE,(_ZN34_INTERNAL_f4bb1b62_4_k_cu_3aa1d84a4cuda3std3__48unexpectE - _ZN34_INTERNAL_f4bb1b62_4_k_cu_3aa1d84a4cuda3std6ranges3__45__cpo9iter_swapE)
_ZN34_INTERNAL_f4bb1b62_4_k_cu_3aa1d84a4cuda3std6ranges3__45__cpo9iter_swapE:
	.zero		1
	.type		_ZN34_INTERNAL_f4bb1b62_4_k_cu_3aa1d84a4cuda3std3__48unexpectE,@object
	.size		_ZN34_INTERNAL_f4bb1b62_4_k_cu_3aa1d84a4cuda3std3__48unexpectE,(_ZN34_INTERNAL_f4bb1b62_4_k_cu_3aa1d84a6thrust24THRUST_300001_SM_1000_NS8cuda_cub3parE - _ZN34_INTERNAL_f4bb1b62_4_k_cu_3aa1d84a4cuda3std3__48unexpectE)
_ZN34_INTERNAL_f4bb1b62_4_k_cu_3aa1d84a4cuda3std3__48unexpectE:
	.zero		1
	.type		_ZN34_INTERNAL_f4bb1b62_4_k_cu_3aa1d84a6thrust24THRUST_300001_SM_1000_NS8cuda_cub3parE,@object
	.size		_ZN34_INTERNAL_f4bb1b62_4_k_cu_3aa1d84a6thrust24THRUST_300001_SM_1000_NS8cuda_cub3parE,(.L_29 - _ZN34_INTERNAL_f4bb1b62_4_k_cu_3aa1d84a6thrust24THRUST_300001_SM_1000_NS8cuda_cub3parE)
_ZN34_INTERNAL_f4bb1b62_4_k_cu_3aa1d84a6thrust24THRUST_300001_SM_1000_NS8cuda_cub3parE:
	.zero		1
.L_29:


//--------------------- .nv.shared._Z17findUniqueNumbersPKiPiS1_ --------------------------
	.section	.nv.shared._Z17findUniqueNumbersPKiPiS1_,"aw",@nobits
	.sectionflags	@""
	.align	16
	.zero		1024


//--------------------- .nv.constant0._ZN3cub18CUB_300001_SM_10006detail11EmptyKernelIvEEvv --------------------------
	.section	.nv.constant0._ZN3cub18CUB_300001_SM_10006detail11EmptyKernelIvEEvv,"a",@progbits
	.sectionflags	@""
	.align	4
.nv.constant0._ZN3cub18CUB_300001_SM_10006detail11EmptyKernelIvEEvv:
	.zero		896


//--------------------- .nv.constant0._Z17findUniqueNumbersPKiPiS1_ --------------------------
	.section	.nv.constant0._Z17findUniqueNumbersPKiPiS1_,"a",@progbits
	.sectionflags	@""
	.align	4
.nv.constant0._Z17findUniqueNumbersPKiPiS1_:
	.zero		920


//--------------------- SYMBOLS --------------------------

	.type		.nv.reservedSmem.offset0,@object
	.size		.nv.reservedSmem.offset0,0x4
	.type		.nv.reservedSmem.cap,@object
	.size		.nv.reservedSmem.cap,0x4
